//
// Generated by NVIDIA NVVM Compiler
//
// Compiler Build ID: CL-36424714
// Cuda compilation tools, release 13.0, V13.0.88
// Based on NVVM 20.0.0
//

.version 9.0
.target sm_100
.address_size 64

	// .globl	_Z8kernel3DPKfPfiii
.global .align 4 .b8 __cudart_i2opi_f[24] = {65, 144, 67, 60, 153, 149, 98, 219, 192, 221, 52, 245, 209, 87, 39, 252, 41, 21, 68, 78, 110, 131, 249, 162};

.visible .entry _Z8kernel3DPKfPfiii(
	.param .u64 .ptr .align 1 _Z8kernel3DPKfPfiii_param_0,
	.param .u64 .ptr .align 1 _Z8kernel3DPKfPfiii_param_1,
	.param .u32 _Z8kernel3DPKfPfiii_param_2,
	.param .u32 _Z8kernel3DPKfPfiii_param_3,
	.param .u32 _Z8kernel3DPKfPfiii_param_4
)
{
	.local .align 4 .b8 	__local_depot0[28];
	.reg .b64 	%SP;
	.reg .b64 	%SPL;
	.reg .pred 	%p<22>;
	.reg .b32 	%r<98>;
	.reg .b32 	%f<51>;
	.reg .b64 	%rd<47>;
	.reg .b64 	%fd<5>;

	mov.u64 	%SPL, __local_depot0;
	ld.param.u64 	%rd16, [_Z8kernel3DPKfPfiii_param_0];
	ld.param.u64 	%rd17, [_Z8kernel3DPKfPfiii_param_1];
	ld.param.u32 	%r32, [_Z8kernel3DPKfPfiii_param_2];
	ld.param.u32 	%r34, [_Z8kernel3DPKfPfiii_param_3];
	ld.param.u32 	%r35, [_Z8kernel3DPKfPfiii_param_4];
	add.u64 	%rd1, %SPL, 0;
	mov.u32 	%r36, %ctaid.x;
	mov.u32 	%r37, %ntid.x;
	mov.u32 	%r38, %tid.x;
	mad.lo.s32 	%r1, %r36, %r37, %r38;
	mov.u32 	%r39, %ctaid.y;
	mov.u32 	%r40, %ntid.y;
	mov.u32 	%r41, %tid.y;
	mad.lo.s32 	%r42, %r39, %r40, %r41;
	mov.u32 	%r43, %ctaid.z;
	mov.u32 	%r44, %ntid.z;
	mov.u32 	%r45, %tid.z;
	mad.lo.s32 	%r3, %r43, %r44, %r45;
	setp.ge.s32 	%p1, %r1, %r32;
	setp.ge.s32 	%p2, %r42, %r34;
	or.pred  	%p3, %p1, %p2;
	setp.ge.s32 	%p4, %r3, %r35;
	or.pred  	%p5, %p3, %p4;
	@%p5 bra 	$L__BB0_18;
	cvta.to.global.u64 	%rd19, %rd16;
	mad.lo.s32 	%r46, %r34, %r3, %r42;
	mad.lo.s32 	%r4, %r46, %r32, %r1;
	mul.wide.s32 	%rd20, %r4, 4;
	add.s64 	%rd21, %rd19, %rd20;
	ld.global.f32 	%f1, [%rd21];
	mul.f32 	%f11, %f1, 0f3F22F983;
	cvt.rni.s32.f32 	%r97, %f11;
	cvt.rn.f32.s32 	%f12, %r97;
	fma.rn.f32 	%f13, %f12, 0fBFC90FDA, %f1;
	fma.rn.f32 	%f14, %f12, 0fB3A22168, %f13;
	fma.rn.f32 	%f50, %f12, 0fA7C234C5, %f14;
	abs.f32 	%f3, %f1;
	setp.ltu.f32 	%p6, %f3, 0f47CE4780;
	mov.u32 	%r93, %r97;
	mov.f32 	%f49, %f50;
	@%p6 bra 	$L__BB0_9;
	setp.neu.f32 	%p7, %f3, 0f7F800000;
	@%p7 bra 	$L__BB0_4;
	mov.f32 	%f17, 0f00000000;
	mul.rn.f32 	%f49, %f1, %f17;
	mov.b32 	%r93, 0;
	bra.uni 	$L__BB0_9;
$L__BB0_4:
	mov.b32 	%r6, %f1;
	shl.b32 	%r48, %r6, 8;
	or.b32  	%r7, %r48, -2147483648;
	mov.b64 	%rd43, 0;
	mov.b32 	%r90, 0;
	mov.u64 	%rd41, __cudart_i2opi_f;
	mov.u64 	%rd42, %rd1;
$L__BB0_5:
	.pragma "nounroll";
	ld.global.nc.u32 	%r49, [%rd41];
	mad.wide.u32 	%rd24, %r49, %r7, %rd43;
	shr.u64 	%rd43, %rd24, 32;
	st.local.u32 	[%rd42], %rd24;
	add.s32 	%r90, %r90, 1;
	add.s64 	%rd42, %rd42, 4;
	add.s64 	%rd41, %rd41, 4;
	setp.ne.s32 	%p8, %r90, 6;
	@%p8 bra 	$L__BB0_5;
	shr.u32 	%r50, %r6, 23;
	st.local.u32 	[%rd1+24], %rd43;
	and.b32  	%r10, %r50, 31;
	and.b32  	%r51, %r50, 224;
	add.s32 	%r52, %r51, -128;
	shr.u32 	%r53, %r52, 5;
	mul.wide.u32 	%rd25, %r53, 4;
	sub.s64 	%rd8, %rd1, %rd25;
	ld.local.u32 	%r91, [%rd8+24];
	ld.local.u32 	%r92, [%rd8+20];
	setp.eq.s32 	%p9, %r10, 0;
	@%p9 bra 	$L__BB0_8;
	shf.l.wrap.b32 	%r91, %r92, %r91, %r10;
	ld.local.u32 	%r54, [%rd8+16];
	shf.l.wrap.b32 	%r92, %r54, %r92, %r10;
$L__BB0_8:
	shr.u32 	%r55, %r91, 30;
	shf.l.wrap.b32 	%r56, %r92, %r91, 2;
	shl.b32 	%r57, %r92, 2;
	shr.u32 	%r58, %r56, 31;
	add.s32 	%r59, %r58, %r55;
	neg.s32 	%r60, %r59;
	setp.lt.s32 	%p10, %r6, 0;
	selp.b32 	%r93, %r60, %r59, %p10;
	xor.b32  	%r61, %r56, %r6;
	shr.s32 	%r62, %r56, 31;
	xor.b32  	%r63, %r62, %r56;
	xor.b32  	%r64, %r62, %r57;
	cvt.u64.u32 	%rd26, %r63;
	shl.b64 	%rd27, %rd26, 32;
	cvt.u64.u32 	%rd28, %r64;
	or.b64  	%rd29, %rd27, %rd28;
	cvt.rn.f64.s64 	%fd1, %rd29;
	mul.f64 	%fd2, %fd1, 0d3BF921FB54442D19;
	cvt.rn.f32.f64 	%f15, %fd2;
	neg.f32 	%f16, %f15;
	setp.lt.s32 	%p11, %r61, 0;
	selp.f32 	%f49, %f16, %f15, %p11;
$L__BB0_9:
	setp.ltu.f32 	%p12, %f3, 0f47CE4780;
	mul.rn.f32 	%f18, %f49, %f49;
	and.b32  	%r66, %r93, 1;
	setp.eq.b32 	%p13, %r66, 1;
	selp.f32 	%f19, 0f3F800000, %f49, %p13;
	fma.rn.f32 	%f20, %f18, %f19, 0f00000000;
	fma.rn.f32 	%f21, %f18, 0f37CBAC00, 0fBAB607ED;
	selp.f32 	%f22, %f21, 0fB94D4153, %p13;
	selp.f32 	%f23, 0f3D2AAABB, 0f3C0885E4, %p13;
	fma.rn.f32 	%f24, %f22, %f18, %f23;
	selp.f32 	%f25, 0fBEFFFFFF, 0fBE2AAAA8, %p13;
	fma.rn.f32 	%f26, %f24, %f18, %f25;
	fma.rn.f32 	%f27, %f26, %f20, %f19;
	and.b32  	%r67, %r93, 2;
	setp.eq.s32 	%p14, %r67, 0;
	mov.f32 	%f28, 0f00000000;
	sub.f32 	%f29, %f28, %f27;
	selp.f32 	%f7, %f27, %f29, %p14;
	@%p12 bra 	$L__BB0_17;
	setp.neu.f32 	%p15, %f3, 0f7F800000;
	@%p15 bra 	$L__BB0_12;
	mov.f32 	%f32, 0f00000000;
	mul.rn.f32 	%f50, %f1, %f32;
	mov.b32 	%r97, 0;
	bra.uni 	$L__BB0_17;
$L__BB0_12:
	mov.b32 	%r19, %f1;
	shl.b32 	%r69, %r19, 8;
	or.b32  	%r20, %r69, -2147483648;
	mov.b64 	%rd46, 0;
	mov.b32 	%r94, 0;
	mov.u64 	%rd44, __cudart_i2opi_f;
	mov.u64 	%rd45, %rd1;
$L__BB0_13:
	.pragma "nounroll";
	ld.global.nc.u32 	%r70, [%rd44];
	mad.wide.u32 	%rd32, %r70, %r20, %rd46;
	shr.u64 	%rd46, %rd32, 32;
	st.local.u32 	[%rd45], %rd32;
	add.s32 	%r94, %r94, 1;
	add.s64 	%rd45, %rd45, 4;
	add.s64 	%rd44, %rd44, 4;
	setp.ne.s32 	%p16, %r94, 6;
	@%p16 bra 	$L__BB0_13;
	shr.u32 	%r71, %r19, 23;
	st.local.u32 	[%rd1+24], %rd46;
	and.b32  	%r23, %r71, 31;
	and.b32  	%r72, %r71, 224;
	add.s32 	%r73, %r72, -128;
	shr.u32 	%r74, %r73, 5;
	mul.wide.u32 	%rd33, %r74, 4;
	sub.s64 	%rd15, %rd1, %rd33;
	ld.local.u32 	%r95, [%rd15+24];
	ld.local.u32 	%r96, [%rd15+20];
	setp.eq.s32 	%p17, %r23, 0;
	@%p17 bra 	$L__BB0_16;
	shf.l.wrap.b32 	%r95, %r96, %r95, %r23;
	ld.local.u32 	%r75, [%rd15+16];
	shf.l.wrap.b32 	%r96, %r75, %r96, %r23;
$L__BB0_16:
	shr.u32 	%r76, %r95, 30;
	shf.l.wrap.b32 	%r77, %r96, %r95, 2;
	shl.b32 	%r78, %r96, 2;
	shr.u32 	%r79, %r77, 31;
	add.s32 	%r80, %r79, %r76;
	neg.s32 	%r81, %r80;
	setp.lt.s32 	%p18, %r19, 0;
	selp.b32 	%r97, %r81, %r80, %p18;
	xor.b32  	%r82, %r77, %r19;
	shr.s32 	%r83, %r77, 31;
	xor.b32  	%r84, %r83, %r77;
	xor.b32  	%r85, %r83, %r78;
	cvt.u64.u32 	%rd34, %r84;
	shl.b64 	%rd35, %rd34, 32;
	cvt.u64.u32 	%rd36, %r85;
	or.b64  	%rd37, %rd35, %rd36;
	cvt.rn.f64.s64 	%fd3, %rd37;
	mul.f64 	%fd4, %fd3, 0d3BF921FB54442D19;
	cvt.rn.f32.f64 	%f30, %fd4;
	neg.f32 	%f31, %f30;
	setp.lt.s32 	%p19, %r82, 0;
	selp.f32 	%f50, %f31, %f30, %p19;
$L__BB0_17:
	add.s32 	%r87, %r97, 1;
	mul.rn.f32 	%f33, %f50, %f50;
	and.b32  	%r88, %r97, 1;
	setp.eq.b32 	%p20, %r88, 1;
	selp.f32 	%f34, %f50, 0f3F800000, %p20;
	fma.rn.f32 	%f35, %f33, %f34, 0f00000000;
	fma.rn.f32 	%f36, %f33, 0f37CBAC00, 0fBAB607ED;
	selp.f32 	%f37, 0fB94D4153, %f36, %p20;
	selp.f32 	%f38, 0f3C0885E4, 0f3D2AAABB, %p20;
	fma.rn.f32 	%f39, %f37, %f33, %f38;
	selp.f32 	%f40, 0fBE2AAAA8, 0fBEFFFFFF, %p20;
	fma.rn.f32 	%f41, %f39, %f33, %f40;
	fma.rn.f32 	%f42, %f41, %f35, %f34;
	and.b32  	%r89, %r87, 2;
	setp.eq.s32 	%p21, %r89, 0;
	mov.f32 	%f43, 0f00000000;
	sub.f32 	%f44, %f43, %f42;
	selp.f32 	%f45, %f42, %f44, %p21;
	add.f32 	%f46, %f1, 0f3F800000;
	sqrt.rn.f32 	%f47, %f46;
	fma.rn.f32 	%f48, %f7, %f45, %f47;
	cvta.to.global.u64 	%rd38, %rd17;
	add.s64 	%rd40, %rd38, %rd20;
	st.global.f32 	[%rd40], %f48;
$L__BB0_18:
	ret;

}


// ===== COMPILED SASS (sm_100) =====

	.target	sm_100

	.elftype	@"ET_EXEC"


//--------------------- .note.nv.tkinfo           --------------------------
	.section	.note.nv.tkinfo,"",@"SHT_NOTE"
	.sectionflags	@"SHF_NOTE_NV_TKINFO"
	.tkinfo
        /*0018*/ 	.word	0x00000002
        /*0030*/ 	.string	""
        /*0030*/ 	.string	"ptxas"
        /*0030*/ 	.string	"Cuda compilation tools, release 13.0, V13.0.88"
        /*0030*/ 	.string	"Build cuda_13.0.r13.0/compiler.36424714_0"
        /*0030*/ 	.string	"-arch sm_100 -m 64 "



//--------------------- .note.nv.cuinfo           --------------------------
	.section	.note.nv.cuinfo,"",@"SHT_NOTE"
	.sectionflags	@"SHF_NOTE_NV_CUINFO"
        /*0018*/ 	.short	0x0002
        /*001a*/ 	.short	0x0064
        /*001c*/ 	.short	0x0082
	.zero		2


//--------------------- .nv.info                  --------------------------
	.section	.nv.info,"",@"SHT_CUDA_INFO"
	.align	4


	//----- nvinfo : EIATTR_REGCOUNT
	.align		4
        /*0000*/ 	.byte	0x04, 0x2f
        /*0002*/ 	.short	(.L_2 - .L_1)
	.align		4
.L_1:
        /*0004*/ 	.word	index@(_Z8kernel3DPKfPfiii)
        /*0008*/ 	.word	0x00000015


	//----- nvinfo : EIATTR_FRAME_SIZE
	.align		4
.L_2:
        /*000c*/ 	.byte	0x04, 0x11
        /*000e*/ 	.short	(.L_4 - .L_3)
	.align		4
.L_3:
        /*0010*/ 	.word	index@($__internal_0_$__cuda_sm20_sqrt_rn_f32_slowpath)
        /*0014*/ 	.word	0x00000000


	//----- nvinfo : EIATTR_FRAME_SIZE
	.align		4
.L_4:
        /*0018*/ 	.byte	0x04, 0x11
        /*001a*/ 	.short	(.L_6 - .L_5)
	.align		4
.L_5:
        /*001c*/ 	.word	index@(_Z8kernel3DPKfPfiii)
        /*0020*/ 	.word	0x00000000


	//----- nvinfo : EIATTR_MIN_STACK_SIZE
	.align		4
.L_6:
        /*0024*/ 	.byte	0x04, 0x12
        /*0026*/ 	.short	(.L_8 - .L_7)
	.align		4
.L_7:
        /*0028*/ 	.word	index@(_Z8kernel3DPKfPfiii)
        /*002c*/ 	.word	0x00000000
.L_8:


//--------------------- .nv.compat                --------------------------
	.section	.nv.compat,"",@"SHT_CUDA_COMPAT_INFO"
	.align	4
        /*0000*/ 	.byte	0x02, 0x09, 0x00, 0x00, 0x02, 0x02, 0x01, 0x00, 0x02, 0x05, 0x05, 0x00, 0x03, 0x07, 0x01, 0x01
        /*0010*/ 	.byte	0x02, 0x03, 0x00, 0x00, 0x02, 0x06, 0x01, 0x00, 0x04, 0x0b, 0x08, 0x00, 0x01, 0x00, 0x00, 0x00
        /*0020*/ 	.byte	0x00, 0x00, 0x00, 0x00


//--------------------- .nv.info._Z8kernel3DPKfPfiii --------------------------
	.section	.nv.info._Z8kernel3DPKfPfiii,"",@"SHT_CUDA_INFO"
	.sectionflags	@""
	.align	4


	//----- nvinfo : EIATTR_CUDA_API_VERSION
	.align		4
        /*0000*/ 	.byte	0x04, 0x37
        /*0002*/ 	.short	(.L_10 - .L_9)
.L_9:
        /*0004*/ 	.word	0x00000082


	//----- nvinfo : EIATTR_KPARAM_INFO
	.align		4
.L_10:
        /*0008*/ 	.byte	0x04, 0x17
        /*000a*/ 	.short	(.L_12 - .L_11)
.L_11:
        /*000c*/ 	.word	0x00000000
        /*0010*/ 	.short	0x0004
        /*0012*/ 	.short	0x0018
        /*0014*/ 	.byte	0x00, 0xf0, 0x11, 0x00


	//----- nvinfo : EIATTR_KPARAM_INFO
	.align		4
.L_12:
        /*0018*/ 	.byte	0x04, 0x17
        /*001a*/ 	.short	(.L_14 - .L_13)
.L_13:
        /*001c*/ 	.word	0x00000000
        /*0020*/ 	.short	0x0003
        /*0022*/ 	.short	0x0014
        /*0024*/ 	.byte	0x00, 0xf0, 0x11, 0x00


	//----- nvinfo : EIATTR_KPARAM_INFO
	.align		4
.L_14:
        /*0028*/ 	.byte	0x04, 0x17
        /*002a*/ 	.short	(.L_16 - .L_15)
.L_15:
        /*002c*/ 	.word	0x00000000
        /*0030*/ 	.short	0x0002
        /*0032*/ 	.short	0x0010
        /*0034*/ 	.byte	0x00, 0xf0, 0x11, 0x00


	//----- nvinfo : EIATTR_KPARAM_INFO
	.align		4
.L_16:
        /*0038*/ 	.byte	0x04, 0x17
        /*003a*/ 	.short	(.L_18 - .L_17)
.L_17:
        /*003c*/ 	.word	0x00000000
        /*0040*/ 	.short	0x0001
        /*0042*/ 	.short	0x0008
        /*0044*/ 	.byte	0x00, 0xf5, 0x21, 0x00


	//----- nvinfo : EIATTR_KPARAM_INFO
	.align		4
.L_18:
        /*0048*/ 	.byte	0x04, 0x17
        /*004a*/ 	.short	(.L_20 - .L_19)
.L_19:
        /*004c*/ 	.word	0x00000000
        /*0050*/ 	.short	0x0000
        /*0052*/ 	.short	0x0000
        /*0054*/ 	.byte	0x00, 0xf5, 0x21, 0x00


	//----- nvinfo : EIATTR_SPARSE_MMA_MASK
	.align		4
.L_20:
        /*0058*/ 	.byte	0x03, 0x50
        /*005a*/ 	.short	0x0000


	//----- nvinfo : EIATTR_MAXREG_COUNT
	.align		4
        /*005c*/ 	.byte	0x03, 0x1b
        /*005e*/ 	.short	0x00ff


	//----- nvinfo : EIATTR_MERCURY_ISA_VERSION
	.align		4
        /*0060*/ 	.byte	0x03, 0x5f
        /*0062*/ 	.short	0x0101


	//----- nvinfo : EIATTR_VRC_CTA_INIT_COUNT
	.align		4
        /*0064*/ 	.byte	0x02, 0x4a
	.zero		1
	.zero		1


	//----- nvinfo : EIATTR_EXIT_INSTR_OFFSETS
	.align		4
        /*0068*/ 	.byte	0x04, 0x1c
        /*006a*/ 	.short	(.L_22 - .L_21)


	//   ....[0]....
.L_21:
        /*006c*/ 	.word	0x00000120


	//   ....[1]....
        /*0070*/ 	.word	0x000011d0


	//----- nvinfo : EIATTR_CRS_STACK_SIZE
	.align		4
.L_22:
        /*0074*/ 	.byte	0x04, 0x1e
        /*0076*/ 	.short	(.L_24 - .L_23)
.L_23:
        /*0078*/ 	.word	0x00000000


	//----- nvinfo : EIATTR_CBANK_PARAM_SIZE
	.align		4
.L_24:
        /*007c*/ 	.byte	0x03, 0x19
        /*007e*/ 	.short	0x001c


	//----- nvinfo : EIATTR_PARAM_CBANK
	.align		4
        /*0080*/ 	.byte	0x04, 0x0a
        /*0082*/ 	.short	(.L_26 - .L_25)
	.align		4
.L_25:
        /*0084*/ 	.word	index@(.nv.constant0._Z8kernel3DPKfPfiii)
        /*0088*/ 	.short	0x0380
        /*008a*/ 	.short	0x001c


	//----- nvinfo : EIATTR_SW_WAR
	.align		4
.L_26:
        /*008c*/ 	.byte	0x04, 0x36
        /*008e*/ 	.short	(.L_28 - .L_27)
.L_27:
        /*0090*/ 	.word	0x00000008
.L_28:


//--------------------- .nv.callgraph             --------------------------
	.section	.nv.callgraph,"",@"SHT_CUDA_CALLGRAPH"
	.align	4
	.sectionentsize	8
	.align		4
        /*0000*/ 	.word	0x00000000
	.align		4
        /*0004*/ 	.word	0xffffffff
	.align		4
        /*0008*/ 	.word	0x00000000
	.align		4
        /*000c*/ 	.word	0xfffffffe
	.align		4
        /*0010*/ 	.word	0x00000000
	.align		4
        /*0014*/ 	.word	0xfffffffd
	.align		4
        /*0018*/ 	.word	0x00000000
	.align		4
        /*001c*/ 	.word	0xfffffffc


//--------------------- .nv.constant4             --------------------------
	.section	.nv.constant4,"a",@progbits
	.align	8
	.align		8
.nv.constant4:
        /*0000*/ 	.dword	__cudart_i2opi_f


//--------------------- .text._Z8kernel3DPKfPfiii --------------------------
	.section	.text._Z8kernel3DPKfPfiii,"ax",@progbits
	.align	128
        .global         _Z8kernel3DPKfPfiii
        .type           _Z8kernel3DPKfPfiii,@function
        .size           _Z8kernel3DPKfPfiii,(.L_x_15 - _Z8kernel3DPKfPfiii)
        .other          _Z8kernel3DPKfPfiii,@"STO_CUDA_ENTRY STV_DEFAULT"
_Z8kernel3DPKfPfiii:
.text._Z8kernel3DPKfPfiii:
[----:B------:R-:W-:Y:S01]  /*0000*/  LDC R1, c[0x0][0x37c] ;  /* 0x0000df00ff017b82 */ /* 0x000fe20000000800 */
[----:B------:R-:W0:Y:S07]  /*0010*/  S2R R5, SR_TID.Y ;  /* 0x0000000000057919 */ /* 0x000e2e0000002200 */
[----:B------:R-:W1:Y:S01]  /*0020*/  LDC R2, c[0x0][0x360] ;  /* 0x0000d800ff027b82 */ /* 0x000e620000000800 */
[----:B------:R-:W2:Y:S01]  /*0030*/  LDCU.64 UR8, c[0x0][0x390] ;  /* 0x00007200ff0877ac */ /* 0x000ea20008000a00 */
[----:B------:R-:W1:Y:S01]  /*0040*/  S2R R3, SR_TID.X ;  /* 0x0000000000037919 */ /* 0x000e620000002100 */
[----:B------:R-:W3:Y:S01]  /*0050*/  LDCU UR7, c[0x0][0x398] ;  /* 0x00007300ff0777ac */ /* 0x000ee20008000800 */
[----:B------:R-:W4:Y:S04]  /*0060*/  S2R R7, SR_TID.Z ;  /* 0x0000000000077919 */ /* 0x000f280000002300 */
[----:B------:R-:W0:Y:S08]  /*0070*/  S2UR UR5, SR_CTAID.Y ;  /* 0x00000000000579c3 */ /* 0x000e300000002600 */
[----:B------:R-:W0:Y:S08]  /*0080*/  LDC R0, c[0x0][0x364] ;  /* 0x0000d900ff007b82 */ /* 0x000e300000000800 */
[----:B------:R-:W1:Y:S08]  /*0090*/  S2UR UR4, SR_CTAID.X ;  /* 0x00000000000479c3 */ /* 0x000e700000002500 */
[----:B------:R-:W4:Y:S08]  /*00a0*/  S2UR UR6, SR_CTAID.Z ;  /* 0x00000000000679c3 */ /* 0x000f300000002700 */
[----:B------:R-:W4:Y:S01]  /*00b0*/  LDC R4, c[0x0][0x368] ;  /* 0x0000da00ff047b82 */ /* 0x000f220000000800 */
[----:B0-----:R-:W-:-:S05]  /*00c0*/  IMAD R0, R0, UR5, R5 ;  /* 0x0000000500007c24 */ /* 0x001fca000f8e0205 */
[----:B--2---:R-:W-:Y:S01]  /*00d0*/  ISETP.GE.AND P0, PT, R0, UR9, PT ;  /* 0x0000000900007c0c */ /* 0x004fe2000bf06270 */
[----:B-1----:R-:W-:-:S05]  /*00e0*/  IMAD R2, R2, UR4, R3 ;  /* 0x0000000402027c24 */ /* 0x002fca000f8e0203 */
[----:B------:R-:W-:Y:S01]  /*00f0*/  ISETP.GE.OR P0, PT, R2, UR8, P0 ;  /* 0x0000000802007c0c */ /* 0x000fe20008706670 */
[----:B----4-:R-:W-:-:S05]  /*0100*/  IMAD R3, R4, UR6, R7 ;  /* 0x0000000604037c24 */ /* 0x010fca000f8e0207 */
[----:B---3--:R-:W-:-:S13]  /*0110*/  ISETP.GE.OR P0, PT, R3, UR7, P0 ;  /* 0x0000000703007c0c */ /* 0x008fda0008706670 */
[----:B------:R-:W-:Y:S05]  /*0120*/  @P0 EXIT ;  /* 0x000000000000094d */ /* 0x000fea0003800000 */
[----:B------:R-:W0:Y:S01]  /*0130*/  LDC.64 R8, c[0x0][0x380] ;  /* 0x0000e000ff087b82 */ /* 0x000e220000000a00 */
[----:B------:R-:W1:Y:S01]  /*0140*/  LDCU.64 UR6, c[0x0][0x358] ;  /* 0x00006b00ff0677ac */ /* 0x000e620008000a00 */
[----:B------:R-:W-:-:S04]  /*0150*/  IMAD R3, R3, UR9, R0 ;  /* 0x0000000903037c24 */ /* 0x000fc8000f8e0200 */
[----:B------:R-:W-:-:S04]  /*0160*/  IMAD R2, R3, UR8, R2 ;  /* 0x0000000803027c24 */ /* 0x000fc8000f8e0202 */
[----:B0-----:R-:W-:-:S05]  /*0170*/  IMAD.WIDE R8, R2, 0x4, R8 ;  /* 0x0000000402087825 */ /* 0x001fca00078e0208 */
[----:B-1----:R-:W2:Y:S01]  /*0180*/  LDG.E R3, desc[UR6][R8.64] ;  /* 0x0000000608037981 */ /* 0x002ea2000c1e1900 */
[----:B------:R-:W-:Y:S01]  /*0190*/  BSSY.RECONVERGENT B0, `(.L_x_0) ;  /* 0x000006c000007945 */ /* 0x000fe20003800200 */
[C---:B--2---:R-:W-:Y:S01]  /*01a0*/  FMUL R0, R3.reuse, 0.63661974668502807617 ;  /* 0x3f22f98303007820 */ /* 0x044fe20000400000 */
[----:B------:R-:W-:-:S04]  /*01b0*/  FSETP.GE.AND P0, PT, |R3|, 105615, PT ;  /* 0x47ce47800300780b */ /* 0x000fc80003f06200 */
[----:B------:R-:W-:Y:S01]  /*01c0*/  P2R R4, PR, RZ, 0x1 ;  /* 0x00000001ff047803 */ /* 0x000fe20000000000 */
[----:B------:R-:W0:Y:S02]  /*01d0*/  F2I.NTZ R0, R0 ;  /* 0x0000000000007305 */ /* 0x000e240000203100 */
[----:B0-----:R-:W-:-:S05]  /*01e0*/  I2FP.F32.S32 R6, R0 ;  /* 0x0000000000067245 */ /* 0x001fca0000201400 */
[----:B------:R-:W-:-:S04]  /*01f0*/  FFMA R5, R6, -1.5707962512969970703, R3 ;  /* 0xbfc90fda06057823 */ /* 0x000fc80000000003 */
[----:B------:R-:W-:-:S04]  /*0200*/  FFMA R5, R6, -7.5497894158615963534e-08, R5 ;  /* 0xb3a2216806057823 */ /* 0x000fc80000000005 */
[----:B------:R-:W-:Y:S01]  /*0210*/  FFMA R6, R6, -5.3903029534742383927e-15, R5 ;  /* 0xa7c234c506067823 */ /* 0x000fe20000000005 */
[----:B------:R-:W-:-:S03]  /*0220*/  IMAD.MOV.U32 R5, RZ, RZ, R0 ;  /* 0x000000ffff057224 */ /* 0x000fc600078e0000 */
[----:B------:R-:W-:Y:S01]  /*0230*/  IMAD.MOV.U32 R10, RZ, RZ, R6 ;  /* 0x000000ffff0a7224 */ /* 0x000fe200078e0006 */
[----:B------:R-:W-:Y:S06]  /*0240*/  @!P0 BRA `(.L_x_1) ;  /* 0x0000000400808947 */ /* 0x000fec0003800000 */
[----:B------:R-:W-:-:S13]  /*0250*/  FSETP.NEU.AND P0, PT, |R3|, +INF , PT ;  /* 0x7f8000000300780b */ /* 0x000fda0003f0d200 */
[----:B------:R-:W-:Y:S01]  /*0260*/  @!P0 FMUL R10, RZ, R3 ;  /* 0x00000003ff0a8220 */ /* 0x000fe20000400000 */
[----:B------:R-:W-:Y:S01]  /*0270*/  @!P0 IMAD.MOV.U32 R0, RZ, RZ, RZ ;  /* 0x000000ffff008224 */ /* 0x000fe200078e00ff */
[----:B------:R-:W-:Y:S06]  /*0280*/  @!P0 BRA `(.L_x_1) ;  /* 0x0000000400708947 */ /* 0x000fec0003800000 */
[----:B------:R-:W-:Y:S02]  /*0290*/  IMAD.SHL.U32 R4, R3, 0x100, RZ ;  /* 0x0000010003047824 */ /* 0x000fe400078e00ff */
[----:B------:R-:W-:Y:S02]  /*02a0*/  HFMA2 R0, -RZ, RZ, 0, 0 ;  /* 0x00000000ff007431 */ /* 0x000fe400000001ff */
[----:B------:R-:W-:Y:S01]  /*02b0*/  IMAD.MOV.U32 R12, RZ, RZ, RZ ;  /* 0x000000ffff0c7224 */ /* 0x000fe200078e00ff */
[----:B------:R-:W0:Y:S01]  /*02c0*/  LDCU.64 UR8, c[0x4][URZ] ;  /* 0x01000000ff0877ac */ /* 0x000e220008000a00 */
[----:B------:R-:W-:Y:S01]  /*02d0*/  LOP3.LUT R7, R4, 0x80000000, RZ, 0xfc, !PT ;  /* 0x8000000004077812 */ /* 0x000fe200078efcff */
[----:B------:R-:W-:Y:S01]  /*02e0*/  UMOV UR5, URZ ;  /* 0x000000ff00057c82 */ /* 0x000fe20008000000 */
[----:B------:R-:W-:-:S05]  /*02f0*/  UMOV UR4, URZ ;  /* 0x000000ff00047c82 */ /* 0x000fca0008000000 */
.L_x_2:
[----:B0-----:R-:W-:Y:S02]  /*0300*/  IMAD.U32 R10, RZ, RZ, UR8 ;  /* 0x00000008ff0a7e24 */ /* 0x001fe4000f8e00ff */
[----:B------:R-:W-:-:S05]  /*0310*/  IMAD.U32 R11, RZ, RZ, UR9 ;  /* 0x00000009ff0b7e24 */ /* 0x000fca000f8e00ff */
[----:B------:R-:W2:Y:S01]  /*0320*/  LDG.E.CONSTANT R8, desc[UR6][R10.64] ;  /* 0x000000060a087981 */ /* 0x000ea2000c1e9900 */
[----:B------:R-:W-:Y:S01]  /*0330*/  UIADD3 UR4, UPT, UPT, UR4, 0x1, URZ ;  /* 0x0000000104047890 */ /* 0x000fe2000fffe0ff */
[C---:B------:R-:W-:Y:S01]  /*0340*/  ISETP.EQ.AND P0, PT, R12.reuse, RZ, PT ;  /* 0x000000ff0c00720c */ /* 0x040fe20003f02270 */
[----:B------:R-:W-:Y:S01]  /*0350*/  UIADD3 UR8, UP1, UPT, UR8, 0x4, URZ ;  /* 0x0000000408087890 */ /* 0x000fe2000ff3e0ff */
[C---:B------:R-:W-:Y:S01]  /*0360*/  ISETP.EQ.AND P1, PT, R12.reuse, 0x4, PT ;  /* 0x000000040c00780c */ /* 0x040fe20003f22270 */
[----:B------:R-:W-:Y:S01]  /*0370*/  UISETP.NE.AND UP0, UPT, UR4, 0x6, UPT ;  /* 0x000000060400788c */ /* 0x000fe2000bf05270 */
[C---:B------:R-:W-:Y:S01]  /*0380*/  ISETP.EQ.AND P3, PT, R12.reuse, 0xc, PT ;  /* 0x0000000c0c00780c */ /* 0x040fe20003f62270 */
[----:B------:R-:W-:Y:S01]  /*0390*/  UIADD3.X UR9, UPT, UPT, URZ, UR9, URZ, UP1, !UPT ;  /* 0x00000009ff097290 */ /* 0x000fe20008ffe4ff */
[C---:B------:R-:W-:Y:S02]  /*03a0*/  ISETP.EQ.AND P4, PT, R12.reuse, 0x10, PT ;  /* 0x000000100c00780c */ /* 0x040fe40003f82270 */
[----:B------:R-:W-:Y:S01]  /*03b0*/  ISETP.EQ.AND P5, PT, R12, 0x14, PT ;  /* 0x000000140c00780c */ /* 0x000fe20003fa2270 */
[----:B--2---:R-:W-:-:S03]  /*03c0*/  IMAD.WIDE.U32 R8, R8, R7, RZ ;  /* 0x0000000708087225 */ /* 0x004fc600078e00ff */
[----:B------:R-:W-:-:S04]  /*03d0*/  IADD3 R8, P2, PT, R8, R0, RZ ;  /* 0x0000000008087210 */ /* 0x000fc80007f5e0ff */
[----:B------:R-:W-:Y:S01]  /*03e0*/  IADD3.X R0, PT, PT, R9, UR5, RZ, P2, !PT ;  /* 0x0000000509007c10 */ /* 0x000fe200097fe4ff */
[--C-:B------:R-:W-:Y:S01]  /*03f0*/  @P0 IMAD.MOV.U32 R4, RZ, RZ, R8.reuse ;  /* 0x000000ffff040224 */ /* 0x100fe200078e0008 */
[C---:B------:R-:W-:Y:S01]  /*0400*/  ISETP.EQ.AND P2, PT, R12.reuse, 0x8, PT ;  /* 0x000000080c00780c */ /* 0x040fe20003f42270 */
[--C-:B------:R-:W-:Y:S01]  /*0410*/  @P3 IMAD.MOV.U32 R16, RZ, RZ, R8.reuse ;  /* 0x000000ffff103224 */ /* 0x100fe200078e0008 */
[----:B------:R-:W-:Y:S01]  /*0420*/  @P1 MOV R14, R8 ;  /* 0x00000008000e1202 */ /* 0x000fe20000000f00 */
[--C-:B------:R-:W-:Y:S01]  /*0430*/  @P4 IMAD.MOV.U32 R17, RZ, RZ, R8.reuse ;  /* 0x000000ffff114224 */ /* 0x100fe200078e0008 */
[----:B------:R-:W-:Y:S01]  /*0440*/  IADD3 R12, PT, PT, R12, 0x4, RZ ;  /* 0x000000040c0c7810 */ /* 0x000fe20007ffe0ff */
[----:B------:R-:W-:-:S08]  /*0450*/  @P5 IMAD.MOV.U32 R18, RZ, RZ, R8 ;  /* 0x000000ffff125224 */ /* 0x000fd000078e0008 */
[----:B------:R-:W-:Y:S01]  /*0460*/  @P2 IMAD.MOV.U32 R15, RZ, RZ, R8 ;  /* 0x000000ffff0f2224 */ /* 0x000fe200078e0008 */
[----:B------:R-:W-:Y:S06]  /*0470*/  BRA.U UP0, `(.L_x_2) ;  /* 0xfffffffd00a07547 */ /* 0x000fec000b83ffff */
[----:B------:R-:W-:Y:S01]  /*0480*/  SHF.R.U32.HI R7, RZ, 0x17, R3 ;  /* 0x00000017ff077819 */ /* 0x000fe20000011603 */
[----:B------:R-:W-:Y:S03]  /*0490*/  BSSY.RECONVERGENT B1, `(.L_x_3) ;  /* 0x0000029000017945 */ /* 0x000fe60003800200 */
[C---:B------:R-:W-:Y:S02]  /*04a0*/  LOP3.LUT R8, R7.reuse, 0xe0, RZ, 0xc0, !PT ;  /* 0x000000e007087812 */ /* 0x040fe400078ec0ff */
[----:B------:R-:W-:-:S03]  /*04b0*/  LOP3.LUT P6, RZ, R7, 0x1f, RZ, 0xc0, !PT ;  /* 0x0000001f07ff7812 */ /* 0x000fc600078cc0ff */
[----:B------:R-:W-:-:S05]  /*04c0*/  VIADD R8, R8, 0xffffff80 ;  /* 0xffffff8008087836 */ /* 0x000fca0000000000 */
[----:B------:R-:W-:-:S05]  /*04d0*/  SHF.R.U32.HI R8, RZ, 0x5, R8 ;  /* 0x00000005ff087819 */ /* 0x000fca0000011608 */
[----:B------:R-:W-:-:S05]  /*04e0*/  IMAD.U32 R10, R8, -0x4, RZ ;  /* 0xfffffffc080a7824 */ /* 0x000fca00078e00ff */
[C---:B------:R-:W-:Y:S02]  /*04f0*/  ISETP.EQ.AND P3, PT, R10.reuse, -0x18, PT ;  /* 0xffffffe80a00780c */ /* 0x040fe40003f62270 */
[C---:B------:R-:W-:Y:S02]  /*0500*/  ISETP.EQ.AND P4, PT, R10.reuse, -0x14, PT ;  /* 0xffffffec0a00780c */ /* 0x040fe40003f82270 */
[C---:B------:R-:W-:Y:S02]  /*0510*/  ISETP.EQ.AND P0, PT, R10.reuse, -0x10, PT ;  /* 0xfffffff00a00780c */ /* 0x040fe40003f02270 */
[C---:B------:R-:W-:Y:S02]  /*0520*/  ISETP.EQ.AND P1, PT, R10.reuse, -0xc, PT ;  /* 0xfffffff40a00780c */ /* 0x040fe40003f22270 */
[C---:B------:R-:W-:Y:S02]  /*0530*/  ISETP.EQ.AND P2, PT, R10.reuse, -0x8, PT ;  /* 0xfffffff80a00780c */ /* 0x040fe40003f42270 */
[----:B------:R-:W-:-:S03]  /*0540*/  ISETP.EQ.AND P5, PT, R10, 0x4, PT ;  /* 0x000000040a00780c */ /* 0x000fc60003fa2270 */
[--C-:B------:R-:W-:Y:S01]  /*0550*/  @P3 IMAD.MOV.U32 R8, RZ, RZ, R4.reuse ;  /* 0x000000ffff083224 */ /* 0x100fe200078e0004 */
[C---:B------:R-:W-:Y:S01]  /*0560*/  ISETP.EQ.AND P3, PT, R10.reuse, -0x4, PT ;  /* 0xfffffffc0a00780c */ /* 0x040fe20003f62270 */
[----:B------:R-:W-:Y:S01]  /*0570*/  @P4 IMAD.MOV.U32 R9, RZ, RZ, R4 ;  /* 0x000000ffff094224 */ /* 0x000fe200078e0004 */
[----:B------:R-:W-:Y:S01]  /*0580*/  @P4 MOV R8, R14 ;  /* 0x0000000e00084202 */ /* 0x000fe20000000f00 */
[----:B------:R-:W-:Y:S01]  /*0590*/  @P0 IMAD.MOV.U32 R8, RZ, RZ, R15 ;  /* 0x000000ffff080224 */ /* 0x000fe200078e000f */
[----:B------:R-:W-:Y:S01]  /*05a0*/  ISETP.EQ.AND P4, PT, R10, RZ, PT ;  /* 0x000000ff0a00720c */ /* 0x000fe20003f82270 */
[----:B------:R-:W-:Y:S02]  /*05b0*/  @P1 IMAD.MOV.U32 R8, RZ, RZ, R16 ;  /* 0x000000ffff081224 */ /* 0x000fe400078e0010 */
[----:B------:R-:W-:Y:S02]  /*05c0*/  @P2 IMAD.MOV.U32 R8, RZ, RZ, R17 ;  /* 0x000000ffff082224 */ /* 0x000fe400078e0011 */
[----:B------:R-:W-:-:S02]  /*05d0*/  @P0 IMAD.MOV.U32 R9, RZ, RZ, R14 ;  /* 0x000000ffff090224 */ /* 0x000fc400078e000e */
[----:B------:R-:W-:Y:S01]  /*05e0*/  @P1 IMAD.MOV.U32 R9, RZ, RZ, R15 ;  /* 0x000000ffff091224 */ /* 0x000fe200078e000f */
[----:B------:R-:W-:Y:S01]  /*05f0*/  @P2 MOV R9, R16 ;  /* 0x0000001000092202 */ /* 0x000fe20000000f00 */
[--C-:B------:R-:W-:Y:S02]  /*0600*/  @P3 IMAD.MOV.U32 R8, RZ, RZ, R18.reuse ;  /* 0x000000ffff083224 */ /* 0x100fe400078e0012 */
[----:B------:R-:W-:Y:S02]  /*0610*/  @P3 IMAD.MOV.U32 R9, RZ, RZ, R17 ;  /* 0x000000ffff093224 */ /* 0x000fe400078e0011 */
[----:B------:R-:W-:Y:S01]  /*0620*/  @P4 MOV R8, R0 ;  /* 0x0000000000084202 */ /* 0x000fe20000000f00 */
[----:B------:R-:W-:Y:S02]  /*0630*/  @P4 IMAD.MOV.U32 R9, RZ, RZ, R18 ;  /* 0x000000ffff094224 */ /* 0x000fe400078e0012 */
[----:B------:R-:W-:Y:S02]  /*0640*/  @P5 IMAD.MOV.U32 R9, RZ, RZ, R0 ;  /* 0x000000ffff095224 */ /* 0x000fe400078e0000 */
[----:B------:R-:W-:Y:S01]  /*0650*/  IMAD.MOV.U32 R12, RZ, RZ, R8 ;  /* 0x000000ffff0c7224 */ /* 0x000fe200078e0008 */
[----:B------:R-:W-:Y:S06]  /*0660*/  @!P6 BRA `(.L_x_4) ;  /* 0x00000000002ce947 */ /* 0x000fec0003800000 */
[----:B------:R-:W-:Y:S01]  /*0670*/  @P0 IMAD.MOV.U32 R8, RZ, RZ, R4 ;  /* 0x000000ffff080224 */ /* 0x000fe200078e0004 */
[----:B------:R-:W-:Y:S01]  /*0680*/  ISETP.EQ.AND P0, PT, R10, 0x8, PT ;  /* 0x000000080a00780c */ /* 0x000fe20003f02270 */
[----:B------:R-:W-:Y:S01]  /*0690*/  @P1 IMAD.MOV.U32 R8, RZ, RZ, R14 ;  /* 0x000000ffff081224 */ /* 0x000fe200078e000e */
[----:B------:R-:W-:Y:S01]  /*06a0*/  @P2 MOV R8, R15 ;  /* 0x0000000f00082202 */ /* 0x000fe20000000f00 */
[----:B------:R-:W-:Y:S01]  /*06b0*/  @P3 IMAD.MOV.U32 R8, RZ, RZ, R16 ;  /* 0x000000ffff083224 */ /* 0x000fe200078e0010 */
[----:B------:R-:W-:Y:S01]  /*06c0*/  LOP3.LUT R7, R7, 0x1f, RZ, 0xc0, !PT ;  /* 0x0000001f07077812 */ /* 0x000fe200078ec0ff */
[----:B------:R-:W-:Y:S02]  /*06d0*/  @P4 IMAD.MOV.U32 R8, RZ, RZ, R17 ;  /* 0x000000ffff084224 */ /* 0x000fe400078e0011 */
[----:B------:R-:W-:Y:S01]  /*06e0*/  @P5 IMAD.MOV.U32 R8, RZ, RZ, R18 ;  /* 0x000000ffff085224 */ /* 0x000fe200078e0012 */
[----:B------:R-:W-:-:S05]  /*06f0*/  SHF.L.W.U32.HI R12, R9, R7, R12 ;  /* 0x00000007090c7219 */ /* 0x000fca0000010e0c */
[----:B------:R-:W-:-:S05]  /*0700*/  @P0 IMAD.MOV.U32 R8, RZ, RZ, R0 ;  /* 0x000000ffff080224 */ /* 0x000fca00078e0000 */
[----:B------:R-:W-:-:S07]  /*0710*/  SHF.L.W.U32.HI R9, R8, R7, R9 ;  /* 0x0000000708097219 */ /* 0x000fce0000010e09 */
.L_x_4:
[----:B------:R-:W-:Y:S05]  /*0720*/  BSYNC.RECONVERGENT B1 ;  /* 0x0000000000017941 */ /* 0x000fea0003800200 */
.L_x_3:
[C---:B------:R-:W-:Y:S01]  /*0730*/  SHF.L.W.U32.HI R7, R9.reuse, 0x2, R12 ;  /* 0x0000000209077819 */ /* 0x040fe20000010e0c */
[----:B------:R-:W-:Y:S01]  /*0740*/  UMOV UR4, 0x54442d19 ;  /* 0x54442d1900047882 */ /* 0x000fe20000000000 */
[----:B------:R-:W-:Y:S01]  /*0750*/  SHF.L.U32 R9, R9, 0x2, RZ ;  /* 0x0000000209097819 */ /* 0x000fe200000006ff */
[----:B------:R-:W-:Y:S01]  /*0760*/  UMOV UR5, 0x3bf921fb ;  /* 0x3bf921fb00057882 */ /* 0x000fe20000000000 */
[----:B------:R-:W-:Y:S02]  /*0770*/  SHF.R.S32.HI R0, RZ, 0x1f, R7 ;  /* 0x0000001fff007819 */ /* 0x000fe40000011407 */
[----:B------:R-:W-:Y:S02]  /*0780*/  ISETP.GE.AND P0, PT, R3, RZ, PT ;  /* 0x000000ff0300720c */ /* 0x000fe40003f06270 */
[C---:B------:R-:W-:Y:S02]  /*0790*/  LOP3.LUT R10, R0.reuse, R9, RZ, 0x3c, !PT ;  /* 0x00000009000a7212 */ /* 0x040fe400078e3cff */
[----:B------:R-:W-:-:S02]  /*07a0*/  LOP3.LUT R11, R0, R7, RZ, 0x3c, !PT ;  /* 0x00000007000b7212 */ /* 0x000fc400078e3cff */
[----:B------:R-:W-:Y:S02]  /*07b0*/  SHF.R.U32.HI R0, RZ, 0x1e, R12 ;  /* 0x0000001eff007819 */ /* 0x000fe4000001160c */
[----:B------:R-:W0:Y:S01]  /*07c0*/  I2F.F64.S64 R8, R10 ;  /* 0x0000000a00087312 */ /* 0x000e220000301c00 */
[C---:B------:R-:W-:Y:S02]  /*07d0*/  LOP3.LUT R12, R7.reuse, R3, RZ, 0x3c, !PT ;  /* 0x00000003070c7212 */ /* 0x040fe400078e3cff */
[----:B------:R-:W-:Y:S02]  /*07e0*/  LEA.HI R0, R7, R0, RZ, 0x1 ;  /* 0x0000000007007211 */ /* 0x000fe400078f08ff */
[----:B------:R-:W-:-:S03]  /*07f0*/  ISETP.GE.AND P1, PT, R12, RZ, PT ;  /* 0x000000ff0c00720c */ /* 0x000fc60003f26270 */
[----:B------:R-:W-:-:S04]  /*0800*/  IMAD.MOV R7, RZ, RZ, -R0 ;  /* 0x000000ffff077224 */ /* 0x000fc800078e0a00 */
[----:B------:R-:W-:Y:S01]  /*0810*/  @!P0 IMAD.MOV.U32 R0, RZ, RZ, R7 ;  /* 0x000000ffff008224 */ /* 0x000fe200078e0007 */
[----:B0-----:R-:W-:-:S10]  /*0820*/  DMUL R8, R8, UR4 ;  /* 0x0000000408087c28 */ /* 0x001fd40008000000 */
[----:B------:R-:W0:Y:S02]  /*0830*/  F2F.F32.F64 R8, R8 ;  /* 0x0000000800087310 */ /* 0x000e240000301000 */
[----:B0-----:R-:W-:-:S07]  /*0840*/  FSEL R10, -R8, R8, !P1 ;  /* 0x00000008080a7208 */ /* 0x001fce0004800100 */
.L_x_1:
[----:B------:R-:W-:Y:S05]  /*0850*/  BSYNC.RECONVERGENT B0 ;  /* 0x0000000000007941 */ /* 0x000fea0003800200 */
.L_x_0:
[----:B------:R-:W-:Y:S01]  /*0860*/  LOP3.LUT R11, R0, 0x1, RZ, 0xc0, !PT ;  /* 0x00000001000b7812 */ /* 0x000fe200078ec0ff */
[----:B------:R-:W-:Y:S02]  /*0870*/  IMAD.MOV.U32 R7, RZ, RZ, 0x37cbac00 ;  /* 0x37cbac00ff077424 */ /* 0x000fe400078e00ff */
[----:B------:R-:W-:Y:S01]  /*0880*/  FMUL R8, R10, R10 ;  /* 0x0000000a0a087220 */ /* 0x000fe20000400000 */
[----:B------:R-:W-:Y:S01]  /*0890*/  MOV R12, 0x3effffff ;  /* 0x3effffff000c7802 */ /* 0x000fe20000000f00 */
[----:B------:R-:W-:Y:S01]  /*08a0*/  BSSY.RECONVERGENT B0, `(.L_x_5) ;  /* 0x000006f000007945 */ /* 0x000fe20003800200 */
[----:B------:R-:W-:Y:S01]  /*08b0*/  ISETP.NE.U32.AND P0, PT, R11, 0x1, PT ;  /* 0x000000010b00780c */ /* 0x000fe20003f05070 */
[----:B------:R-:W-:Y:S01]  /*08c0*/  FFMA R9, R8, R7, -0.0013887860113754868507 ;  /* 0xbab607ed08097423 */ /* 0x000fe20000000007 */
[----:B------:R-:W-:Y:S01]  /*08d0*/  IMAD.MOV.U32 R11, RZ, RZ, 0x3d2aaabb ;  /* 0x3d2aaabbff0b7424 */ /* 0x000fe200078e00ff */
[----:B------:R-:W-:Y:S02]  /*08e0*/  LOP3.LUT P1, RZ, R0, 0x2, RZ, 0xc0, !PT ;  /* 0x0000000200ff7812 */ /* 0x000fe4000782c0ff */
[----:B------:R-:W-:-:S02]  /*08f0*/  FSETP.GE.AND P2, PT, |R3|, 105615, PT ;  /* 0x47ce47800300780b */ /* 0x000fc40003f46200 */
[----:B------:R-:W-:Y:S02]  /*0900*/  FSEL R9, R9, -0.00019574658654164522886, !P0 ;  /* 0xb94d415309097808 */ /* 0x000fe40004000000 */
[----:B------:R-:W-:Y:S02]  /*0910*/  FSEL R11, R11, 0.0083327032625675201416, !P0 ;  /* 0x3c0885e40b0b7808 */ /* 0x000fe40004000000 */
[----:B------:R-:W-:Y:S02]  /*0920*/  FSEL R0, R10, 1, P0 ;  /* 0x3f8000000a007808 */ /* 0x000fe40000000000 */
[----:B------:R-:W-:Y:S01]  /*0930*/  FSEL R10, -R12, -0.16666662693023681641, !P0 ;  /* 0xbe2aaaa80c0a7808 */ /* 0x000fe20004000100 */
[C---:B------:R-:W-:Y:S02]  /*0940*/  FFMA R11, R8.reuse, R9, R11 ;  /* 0x00000009080b7223 */ /* 0x040fe4000000000b */
[C---:B------:R-:W-:Y:S02]  /*0950*/  FFMA R9, R8.reuse, R0, RZ ;  /* 0x0000000008097223 */ /* 0x040fe400000000ff */
[----:B------:R-:W-:-:S04]  /*0960*/  FFMA R8, R8, R11, R10 ;  /* 0x0000000b08087223 */ /* 0x000fc8000000000a */
[----:B------:R-:W-:-:S04]  /*0970*/  FFMA R8, R9, R8, R0 ;  /* 0x0000000809087223 */ /* 0x000fc80000000000 */
[----:B------:R-:W-:Y:S01]  /*0980*/  @P1 FADD R8, RZ, -R8 ;  /* 0x80000008ff081221 */ /* 0x000fe20000000000 */
[----:B------:R-:W-:Y:S06]  /*0990*/  @!P2 BRA `(.L_x_6) ;  /* 0x00000004007ca947 */ /* 0x000fec0003800000 */
[----:B------:R-:W-:-:S13]  /*09a0*/  FSETP.NEU.AND P0, PT, |R3|, +INF , PT ;  /* 0x7f8000000300780b */ /* 0x000fda0003f0d200 */
[----:B------:R-:W-:Y:S01]  /*09b0*/  @!P0 FMUL R6, RZ, R3 ;  /* 0x00000003ff068220 */ /* 0x000fe20000400000 */
[----:B------:R-:W-:Y:S01]  /*09c0*/  @!P0 IMAD.MOV.U32 R5, RZ, RZ, RZ ;  /* 0x000000ffff058224 */ /* 0x000fe200078e00ff */
[----:B------:R-:W-:Y:S06]  /*09d0*/  @!P0 BRA `(.L_x_6) ;  /* 0x00000004006c8947 */ /* 0x000fec0003800000 */
[----:B------:R-:W-:Y:S01]  /*09e0*/  IMAD.SHL.U32 R5, R3, 0x100, RZ ;  /* 0x0000010003057824 */ /* 0x000fe200078e00ff */
[----:B------:R-:W0:Y:S01]  /*09f0*/  LDCU.64 UR8, c[0x4][URZ] ;  /* 0x01000000ff0877ac */ /* 0x000e220008000a00 */
[----:B------:R-:W-:Y:S02]  /*0a00*/  IMAD.MOV.U32 R0, RZ, RZ, RZ ;  /* 0x000000ffff007224 */ /* 0x000fe400078e00ff */
[----:B------:R-:W-:Y:S01]  /*0a10*/  IMAD.MOV.U32 R6, RZ, RZ, RZ ;  /* 0x000000ffff067224 */ /* 0x000fe200078e00ff */
[----:B------:R-:W-:Y:S01]  /*0a20*/  LOP3.LUT R9, R5, 0x80000000, RZ, 0xfc, !PT ;  /* 0x8000000005097812 */ /* 0x000fe200078efcff */
[----:B------:R-:W-:Y:S01]  /*0a30*/  UMOV UR5, URZ ;  /* 0x000000ff00057c82 */ /* 0x000fe20008000000 */
[----:B------:R-:W-:-:S05]  /*0a40*/  UMOV UR4, URZ ;  /* 0x000000ff00047c82 */ /* 0x000fca0008000000 */
.L_x_7:
[----:B0-----:R-:W-:Y:S01]  /*0a50*/  MOV R12, UR8 ;  /* 0x00000008000c7c02 */ /* 0x001fe20008000f00 */
        /* <DEDUP_REMOVED lines=10> */
[----:B------:R-:W-:-:S02]  /*0b00*/  ISETP.EQ.AND P4, PT, R6, 0x10, PT ;  /* 0x000000100600780c */ /* 0x000fc40003f82270 */
[C---:B------:R-:W-:Y:S01]  /*0b10*/  ISETP.EQ.AND P5, PT, R6.reuse, 0x14, PT ;  /* 0x000000140600780c */ /* 0x040fe20003fa2270 */
[----:B------:R-:W-:Y:S02]  /*0b20*/  VIADD R6, R6, 0x4 ;  /* 0x0000000406067836 */ /* 0x000fe40000000000 */
[----:B--2---:R-:W-:-:S03]  /*0b30*/  IMAD.WIDE.U32 R10, R10, R9, RZ ;  /* 0x000000090a0a7225 */ /* 0x004fc600078e00ff */
[----:B------:R-:W-:-:S04]  /*0b40*/  IADD3 R5, P6, PT, R10, R0, RZ ;  /* 0x000000000a057210 */ /* 0x000fc80007fde0ff */
[----:B------:R-:W-:Y:S01]  /*0b50*/  IADD3.X R0, PT, PT, R11, UR5, RZ, P6, !PT ;  /* 0x000000050b007c10 */ /* 0x000fe2000b7fe4ff */
[--C-:B------:R-:W-:Y:S01]  /*0b60*/  @P0 IMAD.MOV.U32 R4, RZ, RZ, R5.reuse ;  /* 0x000000ffff040224 */ /* 0x100fe200078e0005 */
[----:B------:R-:W-:Y:S01]  /*0b70*/  @P3 MOV R16, R5 ;  /* 0x0000000500103202 */ /* 0x000fe20000000f00 */
[--C-:B------:R-:W-:Y:S02]  /*0b80*/  @P1 IMAD.MOV.U32 R14, RZ, RZ, R5.reuse ;  /* 0x000000ffff0e1224 */ /* 0x100fe400078e0005 */
[--C-:B------:R-:W-:Y:S02]  /*0b90*/  @P2 IMAD.MOV.U32 R15, RZ, RZ, R5.reuse ;  /* 0x000000ffff0f2224 */ /* 0x100fe400078e0005 */
[--C-:B------:R-:W-:Y:S02]  /*0ba0*/  @P4 IMAD.MOV.U32 R17, RZ, RZ, R5.reuse ;  /* 0x000000ffff114224 */ /* 0x100fe400078e0005 */
[----:B------:R-:W-:Y:S01]  /*0bb0*/  @P5 IMAD.MOV.U32 R18, RZ, RZ, R5 ;  /* 0x000000ffff125224 */ /* 0x000fe200078e0005 */
[----:B------:R-:W-:Y:S06]  /*0bc0*/  BRA.U UP0, `(.L_x_7) ;  /* 0xfffffffd00a07547 */ /* 0x000fec000b83ffff */
[----:B------:R-:W-:Y:S01]  /*0bd0*/  SHF.R.U32.HI R10, RZ, 0x17, R3 ;  /* 0x00000017ff0a7819 */ /* 0x000fe20000011603 */
[----:B------:R-:W-:Y:S03]  /*0be0*/  BSSY.RECONVERGENT B1, `(.L_x_8) ;  /* 0x0000028000017945 */ /* 0x000fe60003800200 */
[C---:B------:R-:W-:Y:S02]  /*0bf0*/  LOP3.LUT R5, R10.reuse, 0xe0, RZ, 0xc0, !PT ;  /* 0x000000e00a057812 */ /* 0x040fe400078ec0ff */
[----:B------:R-:W-:-:S03]  /*0c00*/  LOP3.LUT P6, RZ, R10, 0x1f, RZ, 0xc0, !PT ;  /* 0x0000001f0aff7812 */ /* 0x000fc600078cc0ff */
[----:B------:R-:W-:-:S05]  /*0c10*/  VIADD R5, R5, 0xffffff80 ;  /* 0xffffff8005057836 */ /* 0x000fca0000000000 */
[----:B------:R-:W-:-:S04]  /*0c20*/  SHF.R.U32.HI R5, RZ, 0x5, R5 ;  /* 0x00000005ff057819 */ /* 0x000fc80000011605 */
[----:B------:R-:W-:-:S04]  /*0c30*/  LEA R11, -R5, RZ, 0x2 ;  /* 0x000000ff050b7211 */ /* 0x000fc800078e11ff */
[C---:B------:R-:W-:Y:S02]  /*0c40*/  ISETP.EQ.AND P3, PT, R11.reuse, -0x18, PT ;  /* 0xffffffe80b00780c */ /* 0x040fe40003f62270 */
[C---:B------:R-:W-:Y:S02]  /*0c50*/  ISETP.EQ.AND P4, PT, R11.reuse, -0x14, PT ;  /* 0xffffffec0b00780c */ /* 0x040fe40003f82270 */
[C---:B------:R-:W-:Y:S02]  /*0c60*/  ISETP.EQ.AND P2, PT, R11.reuse, -0x10, PT ;  /* 0xfffffff00b00780c */ /* 0x040fe40003f42270 */
[C---:B------:R-:W-:Y:S02]  /*0c70*/  ISETP.EQ.AND P1, PT, R11.reuse, -0xc, PT ;  /* 0xfffffff40b00780c */ /* 0x040fe40003f22270 */
[C---:B------:R-:W-:Y:S02]  /*0c80*/  ISETP.EQ.AND P0, PT, R11.reuse, -0x8, PT ;  /* 0xfffffff80b00780c */ /* 0x040fe40003f02270 */
[----:B------:R-:W-:-:S03]  /*0c90*/  ISETP.EQ.AND P5, PT, R11, RZ, PT ;  /* 0x000000ff0b00720c */ /* 0x000fc60003fa2270 */
[--C-:B------:R-:W-:Y:S01]  /*0ca0*/  @P3 IMAD.MOV.U32 R5, RZ, RZ, R4.reuse ;  /* 0x000000ffff053224 */ /* 0x100fe200078e0004 */
[C---:B------:R-:W-:Y:S01]  /*0cb0*/  ISETP.EQ.AND P3, PT, R11.reuse, -0x4, PT ;  /* 0xfffffffc0b00780c */ /* 0x040fe20003f62270 */
[----:B------:R-:W-:Y:S02]  /*0cc0*/  @P4 IMAD.MOV.U32 R6, RZ, RZ, R4 ;  /* 0x000000ffff064224 */ /* 0x000fe400078e0004 */
[----:B------:R-:W-:Y:S01]  /*0cd0*/  @P4 IMAD.MOV.U32 R5, RZ, RZ, R14 ;  /* 0x000000ffff054224 */ /* 0x000fe200078e000e */
[----:B------:R-:W-:Y:S01]  /*0ce0*/  ISETP.EQ.AND P4, PT, R11, 0x4, PT ;  /* 0x000000040b00780c */ /* 0x000fe20003f82270 */
[----:B------:R-:W-:Y:S01]  /*0cf0*/  @P2 IMAD.MOV.U32 R5, RZ, RZ, R15 ;  /* 0x000000ffff052224 */ /* 0x000fe200078e000f */
[----:B------:R-:W-:Y:S01]  /*0d00*/  @P2 MOV R6, R14 ;  /* 0x0000000e00062202 */ /* 0x000fe20000000f00 */
[----:B------:R-:W-:Y:S02]  /*0d10*/  @P1 IMAD.MOV.U32 R5, RZ, RZ, R16 ;  /* 0x000000ffff051224 */ /* 0x000fe400078e0010 */
[----:B------:R-:W-:-:S02]  /*0d20*/  @P0 IMAD.MOV.U32 R5, RZ, RZ, R17 ;  /* 0x000000ffff050224 */ /* 0x000fc400078e0011 */
[----:B------:R-:W-:Y:S01]  /*0d30*/  @P1 IMAD.MOV.U32 R6, RZ, RZ, R15 ;  /* 0x000000ffff061224 */ /* 0x000fe200078e000f */
[----:B------:R-:W-:Y:S01]  /*0d40*/  @P0 MOV R6, R16 ;  /* 0x0000001000060202 */ /* 0x000fe20000000f00 */
[----:B------:R-:W-:Y:S02]  /*0d50*/  @P3 IMAD.MOV.U32 R5, RZ, RZ, R18 ;  /* 0x000000ffff053224 */ /* 0x000fe400078e0012 */
[--C-:B------:R-:W-:Y:S02]  /*0d60*/  @P5 IMAD.MOV.U32 R5, RZ, RZ, R0.reuse ;  /* 0x000000ffff055224 */ /* 0x100fe400078e0000 */
[----:B------:R-:W-:Y:S01]  /*0d70*/  @P3 IMAD.MOV.U32 R6, RZ, RZ, R17 ;  /* 0x000000ffff063224 */ /* 0x000fe200078e0011 */
[----:B------:R-:W-:Y:S01]  /*0d80*/  @P5 MOV R6, R18 ;  /* 0x0000001200065202 */ /* 0x000fe20000000f00 */
[----:B------:R-:W-:Y:S02]  /*0d90*/  @P4 IMAD.MOV.U32 R6, RZ, RZ, R0 ;  /* 0x000000ffff064224 */ /* 0x000fe400078e0000 */
[----:B------:R-:W-:Y:S01]  /*0da0*/  IMAD.MOV.U32 R9, RZ, RZ, R5 ;  /* 0x000000ffff097224 */ /* 0x000fe200078e0005 */
[----:B------:R-:W-:Y:S06]  /*0db0*/  @!P6 BRA `(.L_x_9) ;  /* 0x000000000028e947 */ /* 0x000fec0003800000 */
[----:B------:R-:W-:Y:S01]  /*0dc0*/  @P1 MOV R4, R14 ;  /* 0x0000000e00041202 */ /* 0x000fe20000000f00 */
[----:B------:R-:W-:Y:S01]  /*0dd0*/  @P0 IMAD.MOV.U32 R4, RZ, RZ, R15 ;  /* 0x000000ffff040224 */ /* 0x000fe200078e000f */
[----:B------:R-:W-:Y:S01]  /*0de0*/  ISETP.EQ.AND P0, PT, R11, 0x8, PT ;  /* 0x000000080b00780c */ /* 0x000fe20003f02270 */
[----:B------:R-:W-:Y:S01]  /*0df0*/  @P3 IMAD.MOV.U32 R4, RZ, RZ, R16 ;  /* 0x000000ffff043224 */ /* 0x000fe200078e0010 */
[----:B------:R-:W-:Y:S01]  /*0e00*/  LOP3.LUT R5, R10, 0x1f, RZ, 0xc0, !PT ;  /* 0x0000001f0a057812 */ /* 0x000fe200078ec0ff */
[----:B------:R-:W-:Y:S01]  /*0e10*/  @P5 IMAD.MOV.U32 R4, RZ, RZ, R17 ;  /* 0x000000ffff045224 */ /* 0x000fe200078e0011 */
[----:B------:R-:W-:Y:S02]  /*0e20*/  @P4 MOV R4, R18 ;  /* 0x0000001200044202 */ /* 0x000fe40000000f00 */
[----:B------:R-:W-:-:S07]  /*0e30*/  SHF.L.W.U32.HI R9, R6, R5, R9 ;  /* 0x0000000506097219 */ /* 0x000fce0000010e09 */
[----:B------:R-:W-:-:S05]  /*0e40*/  @P0 IMAD.MOV.U32 R4, RZ, RZ, R0 ;  /* 0x000000ffff040224 */ /* 0x000fca00078e0000 */
[----:B------:R-:W-:-:S07]  /*0e50*/  SHF.L.W.U32.HI R6, R4, R5, R6 ;  /* 0x0000000504067219 */ /* 0x000fce0000010e06 */
.L_x_9:
[----:B------:R-:W-:Y:S05]  /*0e60*/  BSYNC.RECONVERGENT B1 ;  /* 0x0000000000017941 */ /* 0x000fea0003800200 */
.L_x_8:
[C---:B------:R-:W-:Y:S01]  /*0e70*/  SHF.L.W.U32.HI R0, R6.reuse, 0x2, R9 ;  /* 0x0000000206007819 */ /* 0x040fe20000010e09 */
[----:B------:R-:W-:Y:S01]  /*0e80*/  IMAD.SHL.U32 R6, R6, 0x4, RZ ;  /* 0x0000000406067824 */ /* 0x000fe200078e00ff */
[----:B------:R-:W-:Y:S01]  /*0e90*/  UMOV UR4, 0x54442d19 ;  /* 0x54442d1900047882 */ /* 0x000fe20000000000 */
[----:B------:R-:W-:Y:S01]  /*0ea0*/  UMOV UR5, 0x3bf921fb ;  /* 0x3bf921fb00057882 */ /* 0x000fe20000000000 */
[----:B------:R-:W-:Y:S02]  /*0eb0*/  SHF.R.S32.HI R5, RZ, 0x1f, R0 ;  /* 0x0000001fff057819 */ /* 0x000fe40000011400 */
[----:B------:R-:W-:Y:S02]  /*0ec0*/  ISETP.GE.AND P1, PT, R3, RZ, PT ;  /* 0x000000ff0300720c */ /* 0x000fe40003f26270 */
[C---:B------:R-:W-:Y:S02]  /*0ed0*/  LOP3.LUT R12, R5.reuse, R6, RZ, 0x3c, !PT ;  /* 0x00000006050c7212 */ /* 0x040fe400078e3cff */
[----:B------:R-:W-:-:S04]  /*0ee0*/  LOP3.LUT R13, R5, R0, RZ, 0x3c, !PT ;  /* 0x00000000050d7212 */ /* 0x000fc800078e3cff */
[----:B------:R-:W0:Y:S02]  /*0ef0*/  I2F.F64.S64 R4, R12 ;  /* 0x0000000c00047312 */ /* 0x000e240000301c00 */
[----:B0-----:R-:W-:Y:S01]  /*0f00*/  DMUL R10, R4, UR4 ;  /* 0x00000004040a7c28 */ /* 0x001fe20008000000 */
[----:B------:R-:W-:Y:S02]  /*0f10*/  SHF.R.U32.HI R5, RZ, 0x1e, R9 ;  /* 0x0000001eff057819 */ /* 0x000fe40000011609 */
[C---:B------:R-:W-:Y:S02]  /*0f20*/  LOP3.LUT R4, R0.reuse, R3, RZ, 0x3c, !PT ;  /* 0x0000000300047212 */ /* 0x040fe400078e3cff */
[----:B------:R-:W-:Y:S02]  /*0f30*/  LEA.HI R5, R0, R5, RZ, 0x1 ;  /* 0x0000000500057211 */ /* 0x000fe400078f08ff */
[----:B------:R-:W-:-:S03]  /*0f40*/  ISETP.GE.AND P0, PT, R4, RZ, PT ;  /* 0x000000ff0400720c */ /* 0x000fc60003f06270 */
[----:B------:R-:W0:Y:S01]  /*0f50*/  F2F.F32.F64 R10, R10 ;  /* 0x0000000a000a7310 */ /* 0x000e220000301000 */
[----:B------:R-:W-:-:S05]  /*0f60*/  IMAD.MOV R0, RZ, RZ, -R5 ;  /* 0x000000ffff007224 */ /* 0x000fca00078e0a05 */
[----:B------:R-:W-:Y:S02]  /*0f70*/  @!P1 MOV R5, R0 ;  /* 0x0000000000059202 */ /* 0x000fe40000000f00 */
[----:B0-----:R-:W-:-:S07]  /*0f80*/  FSEL R6, -R10, R10, !P0 ;  /* 0x0000000a0a067208 */ /* 0x001fce0004000100 */
.L_x_6:
[----:B------:R-:W-:Y:S05]  /*0f90*/  BSYNC.RECONVERGENT B0 ;  /* 0x0000000000007941 */ /* 0x000fea0003800200 */
.L_x_5:
[----:B------:R-:W-:Y:S01]  /*0fa0*/  FMUL R4, R6, R6 ;  /* 0x0000000606047220 */ /* 0x000fe20000400000 */
[C---:B------:R-:W-:Y:S01]  /*0fb0*/  LOP3.LUT R0, R5.reuse, 0x1, RZ, 0xc0, !PT ;  /* 0x0000000105007812 */ /* 0x040fe200078ec0ff */
[----:B------:R-:W-:Y:S01]  /*0fc0*/  IMAD.MOV.U32 R9, RZ, RZ, 0x3c0885e4 ;  /* 0x3c0885e4ff097424 */ /* 0x000fe200078e00ff */
[----:B------:R-:W-:Y:S01]  /*0fd0*/  BSSY.RECONVERGENT B0, `(.L_x_10) ;  /* 0x000001b000007945 */ /* 0x000fe20003800200 */
[----:B------:R-:W-:Y:S01]  /*0fe0*/  FFMA R7, R4, R7, -0.0013887860113754868507 ;  /* 0xbab607ed04077423 */ /* 0x000fe20000000007 */
[----:B------:R-:W-:Y:S01]  /*0ff0*/  VIADD R5, R5, 0x1 ;  /* 0x0000000105057836 */ /* 0x000fe20000000000 */
[----:B------:R-:W-:Y:S01]  /*1000*/  ISETP.NE.U32.AND P0, PT, R0, 0x1, PT ;  /* 0x000000010000780c */ /* 0x000fe20003f05070 */
[----:B------:R-:W-:-:S03]  /*1010*/  IMAD.MOV.U32 R0, RZ, RZ, 0x3e2aaaa8 ;  /* 0x3e2aaaa8ff007424 */ /* 0x000fc600078e00ff */
[----:B------:R-:W-:Y:S02]  /*1020*/  FSEL R7, R7, -0.00019574658654164522886, P0 ;  /* 0xb94d415307077808 */ /* 0x000fe40000000000 */
[----:B------:R-:W-:Y:S02]  /*1030*/  FSEL R9, R9, 0.041666727513074874878, !P0 ;  /* 0x3d2aaabb09097808 */ /* 0x000fe40004000000 */
[----:B------:R-:W-:Y:S01]  /*1040*/  LOP3.LUT P1, RZ, R5, 0x2, RZ, 0xc0, !PT ;  /* 0x0000000205ff7812 */ /* 0x000fe2000782c0ff */
[----:B------:R-:W-:Y:S01]  /*1050*/  FADD R5, R3, 1 ;  /* 0x3f80000003057421 */ /* 0x000fe20000000000 */
[----:B------:R-:W-:Y:S01]  /*1060*/  FSEL R3, -R0, -0.4999999701976776123, !P0 ;  /* 0xbeffffff00037808 */ /* 0x000fe20004000100 */
[----:B------:R-:W-:Y:S01]  /*1070*/  FFMA R7, R4, R7, R9 ;  /* 0x0000000704077223 */ /* 0x000fe20000000009 */
[----:B------:R-:W-:Y:S02]  /*1080*/  FSEL R0, R6, 1, !P0 ;  /* 0x3f80000006007808 */ /* 0x000fe40004000000 */
[----:B------:R-:W-:Y:S01]  /*1090*/  IADD3 R9, PT, PT, R5, -0xd000000, RZ ;  /* 0xf300000005097810 */ /* 0x000fe20007ffe0ff */
[----:B------:R0:W1:Y:S01]  /*10a0*/  MUFU.RSQ R6, R5 ;  /* 0x0000000500067308 */ /* 0x0000620000001400 */
[C---:B------:R-:W-:Y:S01]  /*10b0*/  FFMA R7, R4.reuse, R7, R3 ;  /* 0x0000000704077223 */ /* 0x040fe20000000003 */
[----:B------:R-:W-:Y:S01]  /*10c0*/  FFMA R3, R4, R0, RZ ;  /* 0x0000000004037223 */ /* 0x000fe200000000ff */
[----:B------:R-:W-:-:S03]  /*10d0*/  ISETP.GT.U32.AND P0, PT, R9, 0x727fffff, PT ;  /* 0x727fffff0900780c */ /* 0x000fc60003f04070 */
[----:B------:R-:W-:-:S04]  /*10e0*/  FFMA R3, R3, R7, R0 ;  /* 0x0000000703037223 */ /* 0x000fc80000000000 */
[----:B------:R-:W-:-:S06]  /*10f0*/  @P1 FADD R3, RZ, -R3 ;  /* 0x80000003ff031221 */ /* 0x000fcc0000000000 */
[----:B0-----:R-:W-:Y:S05]  /*1100*/  @!P0 BRA `(.L_x_11) ;  /* 0x00000000000c8947 */ /* 0x001fea0003800000 */
[----:B------:R-:W-:-:S07]  /*1110*/  MOV R10, 0x1130 ;  /* 0x00001130000a7802 */ /* 0x000fce0000000f00 */
[----:B-1----:R-:W-:Y:S05]  /*1120*/  CALL.REL.NOINC `($__internal_0_$__cuda_sm20_sqrt_rn_f32_slowpath) ;  /* 0x00000000002c7944 */ /* 0x002fea0003c00000 */
[----:B------:R-:W-:Y:S05]  /*1130*/  BRA `(.L_x_12) ;  /* 0x0000000000107947 */ /* 0x000fea0003800000 */
.L_x_11:
[----:B-1----:R-:W-:Y:S01]  /*1140*/  FMUL.FTZ R0, R5, R6 ;  /* 0x0000000605007220 */ /* 0x002fe20000410000 */
[----:B------:R-:W-:-:S03]  /*1150*/  FMUL.FTZ R6, R6, 0.5 ;  /* 0x3f00000006067820 */ /* 0x000fc60000410000 */
[----:B------:R-:W-:-:S04]  /*1160*/  FFMA R5, -R0, R0, R5 ;  /* 0x0000000000057223 */ /* 0x000fc80000000105 */
[----:B------:R-:W-:-:S07]  /*1170*/  FFMA R7, R5, R6, R0 ;  /* 0x0000000605077223 */ /* 0x000fce0000000000 */
.L_x_12:
[----:B------:R-:W-:Y:S05]  /*1180*/  BSYNC.RECONVERGENT B0 ;  /* 0x0000000000007941 */ /* 0x000fea0003800200 */
.L_x_10:
[----:B------:R-:W0:Y:S01]  /*1190*/  LDC.64 R4, c[0x0][0x388] ;  /* 0x0000e200ff047b82 */ /* 0x000e220000000a00 */
[----:B------:R-:W-:Y:S01]  /*11a0*/  FFMA R7, R8, R3, R7 ;  /* 0x0000000308077223 */ /* 0x000fe20000000007 */
[----:B0-----:R-:W-:-:S05]  /*11b0*/  IMAD.WIDE R2, R2, 0x4, R4 ;  /* 0x0000000402027825 */ /* 0x001fca00078e0204 */
[----:B------:R-:W-:Y:S01]  /*11c0*/  STG.E desc[UR6][R2.64], R7 ;  /* 0x0000000702007986 */ /* 0x000fe2000c101906 */
[----:B------:R-:W-:Y:S05]  /*11d0*/  EXIT ;  /* 0x000000000000794d */ /* 0x000fea0003800000 */
        .weak           $__internal_0_$__cuda_sm20_sqrt_rn_f32_slowpath
        .type           $__internal_0_$__cuda_sm20_sqrt_rn_f32_slowpath,@function
        .size           $__internal_0_$__cuda_sm20_sqrt_rn_f32_slowpath,(.L_x_15 - $__internal_0_$__cuda_sm20_sqrt_rn_f32_slowpath)
$__internal_0_$__cuda_sm20_sqrt_rn_f32_slowpath:
[----:B------:R-:W-:-:S13]  /*11e0*/  LOP3.LUT P0, RZ, R5, 0x7fffffff, RZ, 0xc0, !PT ;  /* 0x7fffffff05ff7812 */ /* 0x000fda000780c0ff */
[----:B------:R-:W-:Y:S05]  /*11f0*/  @!P0 BRA `(.L_x_13) ;  /* 0x0000000000448947 */ /* 0x000fea0003800000 */
[----:B------:R-:W-:Y:S01]  /*1200*/  FSETP.GEU.FTZ.AND P0, PT, R5, RZ, PT ;  /* 0x000000ff0500720b */ /* 0x000fe20003f1e000 */
[----:B------:R-:W-:-:S12]  /*1210*/  IMAD.MOV.U32 R0, RZ, RZ, R5 ;  /* 0x000000ffff007224 */ /* 0x000fd800078e0005 */
[----:B------:R-:W-:Y:S01]  /*1220*/  @!P0 IMAD.MOV.U32 R5, RZ, RZ, 0x7fffffff ;  /* 0x7fffffffff058424 */ /* 0x000fe200078e00ff */
[----:B------:R-:W-:Y:S06]  /*1230*/  @!P0 BRA `(.L_x_13) ;  /* 0x0000000000348947 */ /* 0x000fec0003800000 */
[----:B------:R-:W-:-:S13]  /*1240*/  FSETP.GTU.FTZ.AND P0, PT, |R0|, +INF , PT ;  /* 0x7f8000000000780b */ /* 0x000fda0003f1c200 */
[----:B------:R-:W-:Y:S01]  /*1250*/  @P0 FADD.FTZ R5, R0, 1 ;  /* 0x3f80000000050421 */ /* 0x000fe20000010000 */
[----:B------:R-:W-:Y:S06]  /*1260*/  @P0 BRA `(.L_x_13) ;  /* 0x0000000000280947 */ /* 0x000fec0003800000 */
[----:B------:R-:W-:-:S13]  /*1270*/  FSETP.NEU.FTZ.AND P0, PT, |R0|, +INF , PT ;  /* 0x7f8000000000780b */ /* 0x000fda0003f1d200 */
[----:B------:R-:W-:-:S04]  /*1280*/  @P0 FFMA R4, R0, 1.84467440737095516160e+19, RZ ;  /* 0x5f80000000040823 */ /* 0x000fc800000000ff */
[----:B------:R-:W0:Y:S02]  /*1290*/  @P0 MUFU.RSQ R5, R4 ;  /* 0x0000000400050308 */ /* 0x000e240000001400 */
[----:B0-----:R-:W-:Y:S01]  /*12a0*/  @P0 FMUL.FTZ R7, R4, R5 ;  /* 0x0000000504070220 */ /* 0x001fe20000410000 */
[----:B------:R-:W-:Y:S01]  /*12b0*/  @P0 FMUL.FTZ R9, R5, 0.5 ;  /* 0x3f00000005090820 */ /* 0x000fe20000410000 */
[----:B------:R-:W-:Y:S02]  /*12c0*/  @!P0 IMAD.MOV.U32 R5, RZ, RZ, R0 ;  /* 0x000000ffff058224 */ /* 0x000fe400078e0000 */
[----:B------:R-:W-:-:S04]  /*12d0*/  @P0 FADD.FTZ R6, -R7, -RZ ;  /* 0x800000ff07060221 */ /* 0x000fc80000010100 */
[----:B------:R-:W-:-:S04]  /*12e0*/  @P0 FFMA R6, R7, R6, R4 ;  /* 0x0000000607060223 */ /* 0x000fc80000000004 */
[----:B------:R-:W-:-:S04]  /*12f0*/  @P0 FFMA R6, R6, R9, R7 ;  /* 0x0000000906060223 */ /* 0x000fc80000000007 */
[----:B------:R-:W-:-:S07]  /*1300*/  @P0 FMUL.FTZ R5, R6, 2.3283064365386962891e-10 ;  /* 0x2f80000006050820 */ /* 0x000fce0000410000 */
.L_x_13:
[----:B------:R-:W-:Y:S01]  /*1310*/  MOV R7, R5 ;  /* 0x0000000500077202 */ /* 0x000fe20000000f00 */
[----:B------:R-:W-:Y:S02]  /*1320*/  IMAD.MOV.U32 R4, RZ, RZ, R10 ;  /* 0x000000ffff047224 */ /* 0x000fe400078e000a */
[----:B------:R-:W-:-:S04]  /*1330*/  IMAD.MOV.U32 R5, RZ, RZ, 0x0 ;  /* 0x00000000ff057424 */ /* 0x000fc800078e00ff */
[----:B------:R-:W-:Y:S05]  /*1340*/  RET.REL.NODEC R4 `(_Z8kernel3DPKfPfiii) ;  /* 0xffffffec042c7950 */ /* 0x000fea0003c3ffff */
.L_x_14:
[----:B------:R-:W-:-:S00]  /*1350*/  BRA `(.L_x_14) ;  /* 0xfffffffc00fc7947 */ /* 0x000fc0000383ffff */
[----:B------:R-:W-:-:S00]  /*1360*/  NOP ;  /* 0x0000000000007918 */ /* 0x000fc00000000000 */
        /* <DEDUP_REMOVED lines=9> */
.L_x_15:


//--------------------- .nv.global.init           --------------------------
	.section	.nv.global.init,"aw",@progbits
	.align	4
.nv.global.init:
	.type		__cudart_i2opi_f,@object
	.size		__cudart_i2opi_f,(.L_0 - __cudart_i2opi_f)
__cudart_i2opi_f:
        /*0000*/ 	.byte	0x41, 0x90, 0x43, 0x3c, 0x99, 0x95, 0x62, 0xdb, 0xc0, 0xdd, 0x34, 0xf5, 0xd1, 0x57, 0x27, 0xfc
        /*0010*/ 	.byte	0x29, 0x15, 0x44, 0x4e, 0x6e, 0x83, 0xf9, 0xa2
.L_0:


//--------------------- .nv.shared.reserved.0     --------------------------
	.section	.nv.shared.reserved.0,"aw",@nobits
	.weak		__nv_reservedSMEM_offset_0_alias
	.size		__nv_reservedSMEM_offset_0_alias, 0, 64
	.other		__nv_reservedSMEM_offset_0_alias,@"STO_CUDA_RESERVED_SHARED STV_DEFAULT"
__nv_reservedSMEM_offset_0_alias:
	.zero		0
	.zero		64


//--------------------- .nv.constant0._Z8kernel3DPKfPfiii --------------------------
	.section	.nv.constant0._Z8kernel3DPKfPfiii,"a",@progbits
	.sectionflags	@""
	.align	4
.nv.constant0._Z8kernel3DPKfPfiii:
	.zero		924


//--------------------- SYMBOLS --------------------------

	.type		.nv.reservedSmem.offset0,@object
	.size		.nv.reservedSmem.offset0,0x4
